	.headerflags	@"EF_CUDA_TEXMODE_UNIFIED EF_CUDA_64BIT_ADDRESS EF_CUDA_ACCELERATORS EF_CUDA_SM90 EF_CUDA_VIRTUAL_SM(EF_CUDA_SM90)"
	.elftype	@"ET_EXEC"


//--------------------- .nv.info                  --------------------------
	.section	.nv.info,"",@"SHT_CUDA_INFO"
	.align	4


	//----- nvinfo : EIATTR_REGCOUNT
	.align		4
        /*0000*/ 	.byte	0x04, 0x2f
        /*0002*/ 	.short	(.L_3 - .L_2)
	.align		4
.L_2:
        /*0004*/ 	.word	index@(triton_poi_fused__native_batch_norm_legit_no_training_convolution_relu_0)
        /*0008*/ 	.word	0x00000019


	//----- nvinfo : EIATTR_MIN_STACK_SIZE
	.align		4
.L_3:
        /*000c*/ 	.byte	0x04, 0x12
        /*000e*/ 	.short	(.L_5 - .L_4)
	.align		4
.L_4:
        /*0010*/ 	.word	index@(triton_poi_fused__native_batch_norm_legit_no_training_convolution_relu_0)
        /*0014*/ 	.word	0x00000000


	//----- nvinfo : EIATTR_FRAME_SIZE
	.align		4
.L_5:
        /*0018*/ 	.byte	0x04, 0x11
        /*001a*/ 	.short	(.L_7 - .L_6)
	.align		4
.L_6:
        /*001c*/ 	.word	index@(triton_poi_fused__native_batch_norm_legit_no_training_convolution_relu_0)
        /*0020*/ 	.word	0x00000000


	//----- nvinfo : EIATTR_MIN_STACK_SIZE
	.align		4
.L_7:
        /*0024*/ 	.byte	0x04, 0x12
        /*0026*/ 	.short	(.L_9 - .L_8)
	.align		4
.L_8:
        /*0028*/ 	.word	index@(triton_poi_fused__native_batch_norm_legit_no_training_convolution_relu_0)
        /*002c*/ 	.word	0x00000000
.L_9:


//--------------------- .nv.info.triton_poi_fused__native_batch_norm_legit_no_training_convolution_relu_0 --------------------------
	.section	.nv.info.triton_poi_fused__native_batch_norm_legit_no_training_convolution_relu_0,"",@"SHT_CUDA_INFO"
	.sectionflags	@""
	.align	4


	//----- nvinfo : EIATTR_CUDA_API_VERSION
	.align		4
        /*0000*/ 	.byte	0x04, 0x37
        /*0002*/ 	.short	(.L_11 - .L_10)
.L_10:
        /*0004*/ 	.word	0x0000007c


	//----- nvinfo : EIATTR_KPARAM_INFO
	.align		4
.L_11:
        /*0008*/ 	.byte	0x04, 0x17
        /*000a*/ 	.short	(.L_13 - .L_12)
.L_12:
        /*000c*/ 	.word	0x00000000
        /*0010*/ 	.short	0x0007
        /*0012*/ 	.short	0x0038
        /*0014*/ 	.byte	0x00, 0xf0, 0x11, 0x00


	//----- nvinfo : EIATTR_KPARAM_INFO
	.align		4
.L_13:
        /*0018*/ 	.byte	0x04, 0x17
        /*001a*/ 	.short	(.L_15 - .L_14)
.L_14:
        /*001c*/ 	.word	0x00000000
        /*0020*/ 	.short	0x0006
        /*0022*/ 	.short	0x0030
        /*0024*/ 	.byte	0x00, 0xf4, 0x21, 0x00


	//----- nvinfo : EIATTR_KPARAM_INFO
	.align		4
.L_15:
        /*0028*/ 	.byte	0x04, 0x17
        /*002a*/ 	.short	(.L_17 - .L_16)
.L_16:
        /*002c*/ 	.word	0x00000000
        /*0030*/ 	.short	0x0005
        /*0032*/ 	.short	0x0028
        /*0034*/ 	.byte	0x00, 0xf4, 0x21, 0x00


	//----- nvinfo : EIATTR_KPARAM_INFO
	.align		4
.L_17:
        /*0038*/ 	.byte	0x04, 0x17
        /*003a*/ 	.short	(.L_19 - .L_18)
.L_18:
        /*003c*/ 	.word	0x00000000
        /*0040*/ 	.short	0x0004
        /*0042*/ 	.short	0x0020
        /*0044*/ 	.byte	0x00, 0xf4, 0x21, 0x00


	//----- nvinfo : EIATTR_KPARAM_INFO
	.align		4
.L_19:
        /*0048*/ 	.byte	0x04, 0x17
        /*004a*/ 	.short	(.L_21 - .L_20)
.L_20:
        /*004c*/ 	.word	0x00000000
        /*0050*/ 	.short	0x0003
        /*0052*/ 	.short	0x0018
        /*0054*/ 	.byte	0x00, 0xf4, 0x21, 0x00


	//----- nvinfo : EIATTR_KPARAM_INFO
	.align		4
.L_21:
        /*0058*/ 	.byte	0x04, 0x17
        /*005a*/ 	.short	(.L_23 - .L_22)
.L_22:
        /*005c*/ 	.word	0x00000000
        /*0060*/ 	.short	0x0002
        /*0062*/ 	.short	0x0010
        /*0064*/ 	.byte	0x00, 0xf4, 0x21, 0x00


	//----- nvinfo : EIATTR_KPARAM_INFO
	.align		4
.L_23:
        /*0068*/ 	.byte	0x04, 0x17
        /*006a*/ 	.short	(.L_25 - .L_24)
.L_24:
        /*006c*/ 	.word	0x00000000
        /*0070*/ 	.short	0x0001
        /*0072*/ 	.short	0x0008
        /*0074*/ 	.byte	0x00, 0xf4, 0x21, 0x00


	//----- nvinfo : EIATTR_KPARAM_INFO
	.align		4
.L_25:
        /*0078*/ 	.byte	0x04, 0x17
        /*007a*/ 	.short	(.L_27 - .L_26)
.L_26:
        /*007c*/ 	.word	0x00000000
        /*0080*/ 	.short	0x0000
        /*0082*/ 	.short	0x0000
        /*0084*/ 	.byte	0x00, 0xf4, 0x21, 0x00


	//----- nvinfo : EIATTR_SPARSE_MMA_MASK
	.align		4
.L_27:
        /*0088*/ 	.byte	0x03, 0x50
        /*008a*/ 	.short	0x0000


	//----- nvinfo : EIATTR_MAXREG_COUNT
	.align		4
        /*008c*/ 	.byte	0x03, 0x1b
        /*008e*/ 	.short	0x00ff


	//----- nvinfo : EIATTR_EXIT_INSTR_OFFSETS
	.align		4
        /*0090*/ 	.byte	0x04, 0x1c
        /*0092*/ 	.short	(.L_29 - .L_28)


	//   ....[0]....
.L_28:
        /*0094*/ 	.word	0x000003a0


	//   ....[1]....
        /*0098*/ 	.word	0x000003c0


	//----- nvinfo : EIATTR_REQNTID
	.align		4
.L_29:
        /*009c*/ 	.byte	0x04, 0x10
        /*009e*/ 	.short	(.L_31 - .L_30)
.L_30:
        /*00a0*/ 	.word	0x00000080
        /*00a4*/ 	.word	0x00000001
        /*00a8*/ 	.word	0x00000001


	//----- nvinfo : EIATTR_CBANK_PARAM_SIZE
	.align		4
.L_31:
        /*00ac*/ 	.byte	0x03, 0x19
        /*00ae*/ 	.short	0x003c


	//----- nvinfo : EIATTR_PARAM_CBANK
	.align		4
        /*00b0*/ 	.byte	0x04, 0x0a
        /*00b2*/ 	.short	(.L_33 - .L_32)
	.align		4
.L_32:
        /*00b4*/ 	.word	index@(.nv.constant0.triton_poi_fused__native_batch_norm_legit_no_training_convolution_relu_0)
        /*00b8*/ 	.short	0x0210
        /*00ba*/ 	.short	0x003c


	//----- nvinfo : EIATTR_SW_WAR
	.align		4
.L_33:
        /*00bc*/ 	.byte	0x04, 0x36
        /*00be*/ 	.short	(.L_35 - .L_34)
.L_34:
        /*00c0*/ 	.word	0x00000008
.L_35:


//--------------------- .nv.callgraph             --------------------------
	.section	.nv.callgraph,"",@"SHT_CUDA_CALLGRAPH"
	.align	4
	.sectionentsize	8
	.align		4
        /*0000*/ 	.word	0x00000000
	.align		4
        /*0004*/ 	.word	0xffffffff
	.align		4
        /*0008*/ 	.word	0x00000000
	.align		4
        /*000c*/ 	.word	0xfffffffe
	.align		4
        /*0010*/ 	.word	0x00000000
	.align		4
        /*0014*/ 	.word	0xfffffffd
	.align		4
        /*0018*/ 	.word	0x00000000
	.align		4
        /*001c*/ 	.word	0xfffffffc


//--------------------- .nv.constant4             --------------------------
	.section	.nv.constant4,"a",@progbits
	.align	8
	.align		8
.nv.constant4:
        /*0000*/ 	.dword	_$_str
	.align		8
        /*0008*/ 	.dword	_$_str_$_2


//--------------------- .text.triton_poi_fused__native_batch_norm_legit_no_training_convolution_relu_0 --------------------------
	.section	.text.triton_poi_fused__native_batch_norm_legit_no_training_convolution_relu_0,"ax",@progbits
	.align	128
        .global         triton_poi_fused__native_batch_norm_legit_no_training_convolution_relu_0
        .type           triton_poi_fused__native_batch_norm_legit_no_training_convolution_relu_0,@function
        .size           triton_poi_fused__native_batch_norm_legit_no_training_convolution_relu_0,(.L_x_1 - triton_poi_fused__native_batch_norm_legit_no_training_convolution_relu_0)
        .other          triton_poi_fused__native_batch_norm_legit_no_training_convolution_relu_0,@"STO_CUDA_ENTRY STV_DEFAULT"
triton_poi_fused__native_batch_norm_legit_no_training_convolution_relu_0:
.text.triton_poi_fused__native_batch_norm_legit_no_training_convolution_relu_0:
[----:B------:R-:W0:Y:S01]  /*0000*/  LDC R1, c[0x0][0x28] ;  /* 0x00000a00ff017b82 */ /* 0x000e220000000800 */
[----:B------:R-:W1:Y:S07]  /*0010*/  S2R R4, SR_TID.X ;  /* 0x0000000000047919 */ /* 0x000e6e0000002100 */
[----:B------:R-:W2:Y:S01]  /*0020*/  LDC.64 R20, c[0x0][0x228] ;  /* 0x00008a00ff147b82 */ /* 0x000ea20000000a00 */
[----:B------:R-:W-:Y:S01]  /*0030*/  ULDC.64 UR4, c[0x0][0x208] ;  /* 0x0000820000047ab9 */ /* 0x000fe20000000a00 */
[----:B------:R-:W3:Y:S06]  /*0040*/  S2R R5, SR_CTAID.X ;  /* 0x0000000000057919 */ /* 0x000eec0000002500 */
[----:B------:R-:W4:Y:S08]  /*0050*/  LDC.64 R12, c[0x0][0x218] ;  /* 0x00008600ff0c7b82 */ /* 0x000f300000000a00 */
[----:B------:R-:W5:Y:S08]  /*0060*/  LDC.64 R14, c[0x0][0x220] ;  /* 0x00008800ff0e7b82 */ /* 0x000f700000000a00 */
[----:B------:R-:W4:Y:S01]  /*0070*/  LDC.64 R10, c[0x0][0x230] ;  /* 0x00008c00ff0a7b82 */ /* 0x000f220000000a00 */
[----:B-1----:R-:W-:-:S07]  /*0080*/  LOP3.LUT R4, R4, 0x7f, RZ, 0xc0, !PT ;  /* 0x0000007f04047812 */ /* 0x002fce00078ec0ff */
[----:B------:R-:W1:Y:S01]  /*0090*/  LDC.64 R6, c[0x0][0x238] ;  /* 0x00008e00ff067b82 */ /* 0x000e620000000a00 */
[----:B---3--:R-:W-:Y:S01]  /*00a0*/  LEA R5, R5, R4, 0x7 ;  /* 0x0000000405057211 */ /* 0x008fe200078e38ff */
[----:B------:R-:W-:-:S03]  /*00b0*/  HFMA2.MMA R4, -RZ, RZ, 0, 0 ;  /* 0x00000000ff047435 */ /* 0x000fc600000001ff */
[----:B------:R-:W-:-:S07]  /*00c0*/  ISETP.GE.AND P0, PT, R5, 0x3840, PT ;  /* 0x000038400500780c */ /* 0x000fce0003f06270 */
[----:B------:R-:W-:-:S05]  /*00d0*/  IMAD.HI R0, R5, -0x6e5d4c3b, R4 ;  /* 0x91a2b3c505007827 */ /* 0x000fca00078e0204 */
[----:B------:R-:W-:-:S04]  /*00e0*/  SHF.R.U32.HI R9, RZ, 0x1f, R0 ;  /* 0x0000001fff097819 */ /* 0x000fc80000011600 */
[----:B------:R-:W-:-:S04]  /*00f0*/  LEA.HI.SX32 R19, R0, R9, 0x17 ;  /* 0x0000000900137211 */ /* 0x000fc800078fbaff */
[----:B------:R-:W-:-:S04]  /*0100*/  LEA.HI R2, R19, R19, RZ, 0x2 ;  /* 0x0000001313027211 */ /* 0x000fc800078f10ff */
[----:B------:R-:W-:-:S04]  /*0110*/  LOP3.LUT R2, R2, 0xfffffffc, RZ, 0xc0, !PT ;  /* 0xfffffffc02027812 */ /* 0x000fc800078ec0ff */
[----:B------:R-:W-:Y:S02]  /*0120*/  IADD3 R19, R19, -R2, RZ ;  /* 0x8000000213137210 */ /* 0x000fe40007ffe0ff */
[----:B------:R-:W3:Y:S03]  /*0130*/  LDC.64 R2, c[0x0][0x210] ;  /* 0x00008400ff027b82 */ /* 0x000ee60000000a00 */
[----:B--2---:R-:W-:-:S05]  /*0140*/  IMAD.WIDE R20, R19, 0x4, R20 ;  /* 0x0000000413147825 */ /* 0x004fca00078e0214 */
[----:B------:R2:W2:Y:S01]  /*0150*/  @!P0 LDG.E.EL R4, desc[UR4][R20.64] ;  /* 0x0000000414048981 */ /* 0x0004a2000c2e1900 */
[----:B------:R-:W-:Y:S02]  /*0160*/  MOV R8, RZ ;  /* 0x000000ff00087202 */ /* 0x000fe40000000f00 */
[----:B------:R-:W-:Y:S01]  /*0170*/  CS2R R16, SRZ ;  /* 0x0000000000107805 */ /* 0x000fe2000001ff00 */
[----:B----4-:R-:W-:-:S04]  /*0180*/  IMAD.WIDE R12, R19, 0x4, R12 ;  /* 0x00000004130c7825 */ /* 0x010fc800078e020c */
[----:B-----5:R-:W-:Y:S01]  /*0190*/  IMAD.WIDE R14, R19, 0x4, R14 ;  /* 0x00000004130e7825 */ /* 0x020fe200078e020e */
[----:B------:R4:W5:Y:S03]  /*01a0*/  @!P0 LDG.E.EL R8, desc[UR4][R12.64] ;  /* 0x000000040c088981 */ /* 0x000966000c2e1900 */
[----:B---3--:R-:W-:Y:S01]  /*01b0*/  IMAD.WIDE R2, R5, 0x4, R2 ;  /* 0x0000000405027825 */ /* 0x008fe200078e0202 */
[----:B------:R-:W3:Y:S04]  /*01c0*/  @!P0 LDG.E.EL R16, desc[UR4][R14.64] ;  /* 0x000000040e108981 */ /* 0x000ee8000c2e1900 */
[----:B------:R-:W5:Y:S01]  /*01d0*/  @!P0 LDG.E R17, desc[UR4][R2.64] ;  /* 0x0000000402118981 */ /* 0x000f62000c1e1900 */
[----:B0-----:R-:W-:Y:S01]  /*01e0*/  IMAD.WIDE R10, R19, 0x4, R10 ;  /* 0x00000004130a7825 */ /* 0x001fe200078e020a */
[----:B--2---:R-:W-:-:S03]  /*01f0*/  CS2R R20, SRZ ;  /* 0x0000000000147805 */ /* 0x004fc6000001ff00 */
[----:B-1----:R-:W-:Y:S01]  /*0200*/  IMAD.WIDE R18, R19, 0x4, R6 ;  /* 0x0000000413127825 */ /* 0x002fe200078e0206 */
[----:B----4-:R-:W-:Y:S01]  /*0210*/  HFMA2.MMA R13, -RZ, RZ, 1.625, 0 ;  /* 0x3e800000ff0d7435 */ /* 0x010fe200000001ff */
[----:B------:R-:W0:Y:S01]  /*0220*/  LDC.64 R6, c[0x0][0x240] ;  /* 0x00009000ff067b82 */ /* 0x000e220000000a00 */
[----:B------:R-:W2:Y:S04]  /*0230*/  @!P0 LDG.E.EL R20, desc[UR4][R10.64] ;  /* 0x000000040a148981 */ /* 0x000ea8000c2e1900 */
[----:B------:R-:W2:Y:S01]  /*0240*/  @!P0 LDG.E.EL R21, desc[UR4][R18.64] ;  /* 0x0000000412158981 */ /* 0x000ea2000c2e1900 */
[----:B------:R-:W-:Y:S01]  /*0250*/  LEA.HI.SX32 R9, R0, R9, 0x15 ;  /* 0x0000000900097211 */ /* 0x000fe200078faaff */
[----:B------:R-:W-:-:S04]  /*0260*/  FADD R4, R4, 9.9999997473787516356e-06 ;  /* 0x3727c5ac04047421 */ /* 0x000fc80000000000 */
[----:B------:R-:W1:Y:S02]  /*0270*/  MUFU.SQRT R22, R4 ;  /* 0x0000000400167308 */ /* 0x000e640000002000 */
[C---:B-1----:R-:W-:Y:S02]  /*0280*/  FSETP.GT.AND P1, PT, R22.reuse, 8.50705917302346158658e+37, PT ;  /* 0x7e8000001600780b */ /* 0x042fe40003f24000 */
[----:B------:R-:W-:-:S11]  /*0290*/  FSETP.GEU.AND P2, PT, R22, 1.175494350822287508e-38, PT ;  /* 0x008000001600780b */ /* 0x000fd60003f4e000 */
[----:B------:R-:W-:-:S04]  /*02a0*/  @P1 FMUL R22, R22, 0.25 ;  /* 0x3e80000016161820 */ /* 0x000fc80000400000 */
[----:B------:R-:W-:-:S06]  /*02b0*/  @!P2 FMUL R22, R22, 16777216 ;  /* 0x4b8000001616a820 */ /* 0x000fcc0000400000 */
[----:B------:R-:W1:Y:S01]  /*02c0*/  MUFU.RCP R22, R22 ;  /* 0x0000001600167308 */ /* 0x000e620000001000 */
[----:B------:R-:W-:Y:S01]  /*02d0*/  FSEL R13, R13, 1, P1 ;  /* 0x3f8000000d0d7808 */ /* 0x000fe20000800000 */
[----:B-----5:R-:W-:-:S04]  /*02e0*/  FADD R17, R8, R17 ;  /* 0x0000001108117221 */ /* 0x020fc80000000000 */
[----:B------:R-:W-:Y:S01]  /*02f0*/  @!P2 FMUL R13, R13, 16777216 ;  /* 0x4b8000000d0da820 */ /* 0x000fe20000400000 */
[----:B---3--:R-:W-:-:S03]  /*0300*/  FADD R16, R17, -R16 ;  /* 0x8000001011107221 */ /* 0x008fc60000000000 */
[----:B-1----:R-:W-:-:S04]  /*0310*/  FMUL R13, R22, R13 ;  /* 0x0000000d160d7220 */ /* 0x002fc80000400000 */
[----:B------:R-:W-:Y:S01]  /*0320*/  FMUL R16, R16, R13 ;  /* 0x0000000d10107220 */ /* 0x000fe20000400000 */
[----:B------:R-:W-:-:S03]  /*0330*/  IMAD R4, R9, -0xe10, R5 ;  /* 0xfffff1f009047824 */ /* 0x000fc600078e0205 */
[----:B--2---:R-:W-:Y:S01]  /*0340*/  FFMA R16, R16, R20, R21 ;  /* 0x0000001410107223 */ /* 0x004fe20000000015 */
[----:B------:R-:W-:Y:S01]  /*0350*/  IMAD R9, R9, 0xe20, R4 ;  /* 0x00000e2009097824 */ /* 0x000fe200078e0204 */
[----:B------:R1:W-:Y:S03]  /*0360*/  @!P0 STG.E desc[UR4][R2.64], R17 ;  /* 0x0000001102008986 */ /* 0x0003e6000c101904 */
[----:B------:R-:W-:Y:S01]  /*0370*/  FSETP.GEU.AND P1, PT, R16, RZ, PT ;  /* 0x000000ff1000720b */ /* 0x000fe20003f2e000 */
[----:B0-----:R-:W-:-:S03]  /*0380*/  IMAD.WIDE R6, R9, 0x4, R6 ;  /* 0x0000000409067825 */ /* 0x001fc600078e0206 */
[----:B------:R-:W-:Y:S01]  /*0390*/  FSEL R5, R16, RZ, P1 ;  /* 0x000000ff10057208 */ /* 0x000fe20000800000 */
[----:B------:R-:W-:Y:S08]  /*03a0*/  @P0 EXIT ;  /* 0x000000000000094d */ /* 0x000ff00003800000 */
[----:B------:R-:W-:Y:S01]  /*03b0*/  STG.E desc[UR4][R6.64], R5 ;  /* 0x0000000506007986 */ /* 0x000fe2000c101904 */
[----:B------:R-:W-:Y:S05]  /*03c0*/  EXIT ;  /* 0x000000000000794d */ /* 0x000fea0003800000 */
.L_x_0:
[----:B------:R-:W-:-:S00]  /*03d0*/  BRA `(.L_x_0) ;  /* 0xfffffffc00fc7947 */ /* 0x000fc0000383ffff */
[----:B------:R-:W-:-:S00]  /*03e0*/  NOP ;  /* 0x0000000000007918 */ /* 0x000fc00000000000 */
        /* <DEDUP_REMOVED lines=9> */
.L_x_1:


//--------------------- .nv.global.init           --------------------------
	.section	.nv.global.init,"aw",@progbits
.nv.global.init:
	.type		_$_str,@object
	.size		_$_str,(_$_str_$_2 - _$_str)
_$_str:
        /*0000*/ 	.byte	0x5f, 0x5f, 0x43, 0x55, 0x44, 0x41, 0x5f, 0x46, 0x54, 0x5a, 0x00
	.type		_$_str_$_2,@object
	.size		_$_str_$_2,(.L_1 - _$_str_$_2)
_$_str_$_2:
        /*000b*/ 	.byte	0x5f, 0x5f, 0x43, 0x55, 0x44, 0x41, 0x5f, 0x50, 0x52, 0x45, 0x43, 0x5f, 0x53, 0x51, 0x52, 0x54
        /*001b*/ 	.byte	0x00
.L_1:


//--------------------- .nv.constant0.triton_poi_fused__native_batch_norm_legit_no_training_convolution_relu_0 --------------------------
	.section	.nv.constant0.triton_poi_fused__native_batch_norm_legit_no_training_convolution_relu_0,"a",@progbits
	.sectionflags	@""
	.align	4
.nv.constant0.triton_poi_fused__native_batch_norm_legit_no_training_convolution_relu_0:
	.zero		588
